	.headerflags	@"EF_CUDA_TEXMODE_UNIFIED EF_CUDA_64BIT_ADDRESS EF_CUDA_ACCELERATORS EF_CUDA_SM90 EF_CUDA_VIRTUAL_SM(EF_CUDA_SM90)"
	.elftype	@"ET_EXEC"


//--------------------- .nv.info                  --------------------------
	.section	.nv.info,"",@"SHT_CUDA_INFO"
	.align	4


	//----- nvinfo : EIATTR_REGCOUNT
	.align		4
        /*0000*/ 	.byte	0x04, 0x2f
        /*0002*/ 	.short	(.L_3 - .L_2)
	.align		4
.L_2:
        /*0004*/ 	.word	index@(triton_poi_fused__native_batch_norm_legit_no_training_add_8)
        /*0008*/ 	.word	0x0000003c


	//----- nvinfo : EIATTR_MIN_STACK_SIZE
	.align		4
.L_3:
        /*000c*/ 	.byte	0x04, 0x12
        /*000e*/ 	.short	(.L_5 - .L_4)
	.align		4
.L_4:
        /*0010*/ 	.word	index@(triton_poi_fused__native_batch_norm_legit_no_training_add_8)
        /*0014*/ 	.word	0x00000000


	//----- nvinfo : EIATTR_FRAME_SIZE
	.align		4
.L_5:
        /*0018*/ 	.byte	0x04, 0x11
        /*001a*/ 	.short	(.L_7 - .L_6)
	.align		4
.L_6:
        /*001c*/ 	.word	index@(triton_poi_fused__native_batch_norm_legit_no_training_add_8)
        /*0020*/ 	.word	0x00000000


	//----- nvinfo : EIATTR_MIN_STACK_SIZE
	.align		4
.L_7:
        /*0024*/ 	.byte	0x04, 0x12
        /*0026*/ 	.short	(.L_9 - .L_8)
	.align		4
.L_8:
        /*0028*/ 	.word	index@(triton_poi_fused__native_batch_norm_legit_no_training_add_8)
        /*002c*/ 	.word	0x00000000
.L_9:


//--------------------- .nv.info.triton_poi_fused__native_batch_norm_legit_no_training_add_8 --------------------------
	.section	.nv.info.triton_poi_fused__native_batch_norm_legit_no_training_add_8,"",@"SHT_CUDA_INFO"
	.sectionflags	@""
	.align	4


	//----- nvinfo : EIATTR_CUDA_API_VERSION
	.align		4
        /*0000*/ 	.byte	0x04, 0x37
        /*0002*/ 	.short	(.L_11 - .L_10)
.L_10:
        /*0004*/ 	.word	0x0000007c


	//----- nvinfo : EIATTR_KPARAM_INFO
	.align		4
.L_11:
        /*0008*/ 	.byte	0x04, 0x17
        /*000a*/ 	.short	(.L_13 - .L_12)
.L_12:
        /*000c*/ 	.word	0x00000000
        /*0010*/ 	.short	0x0008
        /*0012*/ 	.short	0x003c
        /*0014*/ 	.byte	0x00, 0xf0, 0x11, 0x00


	//----- nvinfo : EIATTR_KPARAM_INFO
	.align		4
.L_13:
        /*0018*/ 	.byte	0x04, 0x17
        /*001a*/ 	.short	(.L_15 - .L_14)
.L_14:
        /*001c*/ 	.word	0x00000000
        /*0020*/ 	.short	0x0007
        /*0022*/ 	.short	0x0038
        /*0024*/ 	.byte	0x00, 0xf0, 0x11, 0x00


	//----- nvinfo : EIATTR_KPARAM_INFO
	.align		4
.L_15:
        /*0028*/ 	.byte	0x04, 0x17
        /*002a*/ 	.short	(.L_17 - .L_16)
.L_16:
        /*002c*/ 	.word	0x00000000
        /*0030*/ 	.short	0x0006
        /*0032*/ 	.short	0x0030
        /*0034*/ 	.byte	0x00, 0xf4, 0x21, 0x00


	//----- nvinfo : EIATTR_KPARAM_INFO
	.align		4
.L_17:
        /*0038*/ 	.byte	0x04, 0x17
        /*003a*/ 	.short	(.L_19 - .L_18)
.L_18:
        /*003c*/ 	.word	0x00000000
        /*0040*/ 	.short	0x0005
        /*0042*/ 	.short	0x0028
        /*0044*/ 	.byte	0x00, 0xf4, 0x21, 0x00


	//----- nvinfo : EIATTR_KPARAM_INFO
	.align		4
.L_19:
        /*0048*/ 	.byte	0x04, 0x17
        /*004a*/ 	.short	(.L_21 - .L_20)
.L_20:
        /*004c*/ 	.word	0x00000000
        /*0050*/ 	.short	0x0004
        /*0052*/ 	.short	0x0020
        /*0054*/ 	.byte	0x00, 0xf4, 0x21, 0x00


	//----- nvinfo : EIATTR_KPARAM_INFO
	.align		4
.L_21:
        /*0058*/ 	.byte	0x04, 0x17
        /*005a*/ 	.short	(.L_23 - .L_22)
.L_22:
        /*005c*/ 	.word	0x00000000
        /*0060*/ 	.short	0x0003
        /*0062*/ 	.short	0x0018
        /*0064*/ 	.byte	0x00, 0xf4, 0x21, 0x00


	//----- nvinfo : EIATTR_KPARAM_INFO
	.align		4
.L_23:
        /*0068*/ 	.byte	0x04, 0x17
        /*006a*/ 	.short	(.L_25 - .L_24)
.L_24:
        /*006c*/ 	.word	0x00000000
        /*0070*/ 	.short	0x0002
        /*0072*/ 	.short	0x0010
        /*0074*/ 	.byte	0x00, 0xf4, 0x21, 0x00


	//----- nvinfo : EIATTR_KPARAM_INFO
	.align		4
.L_25:
        /*0078*/ 	.byte	0x04, 0x17
        /*007a*/ 	.short	(.L_27 - .L_26)
.L_26:
        /*007c*/ 	.word	0x00000000
        /*0080*/ 	.short	0x0001
        /*0082*/ 	.short	0x0008
        /*0084*/ 	.byte	0x00, 0xf4, 0x21, 0x00


	//----- nvinfo : EIATTR_KPARAM_INFO
	.align		4
.L_27:
        /*0088*/ 	.byte	0x04, 0x17
        /*008a*/ 	.short	(.L_29 - .L_28)
.L_28:
        /*008c*/ 	.word	0x00000000
        /*0090*/ 	.short	0x0000
        /*0092*/ 	.short	0x0000
        /*0094*/ 	.byte	0x00, 0xf4, 0x21, 0x00


	//----- nvinfo : EIATTR_SPARSE_MMA_MASK
	.align		4
.L_29:
        /*0098*/ 	.byte	0x03, 0x50
        /*009a*/ 	.short	0x0000


	//----- nvinfo : EIATTR_MAXREG_COUNT
	.align		4
        /*009c*/ 	.byte	0x03, 0x1b
        /*009e*/ 	.short	0x00ff


	//----- nvinfo : EIATTR_EXIT_INSTR_OFFSETS
	.align		4
        /*00a0*/ 	.byte	0x04, 0x1c
        /*00a2*/ 	.short	(.L_31 - .L_30)


	//   ....[0]....
.L_30:
        /*00a4*/ 	.word	0x000010c0


	//   ....[1]....
        /*00a8*/ 	.word	0x00001110


	//----- nvinfo : EIATTR_REQNTID
	.align		4
.L_31:
        /*00ac*/ 	.byte	0x04, 0x10
        /*00ae*/ 	.short	(.L_33 - .L_32)
.L_32:
        /*00b0*/ 	.word	0x00000100
        /*00b4*/ 	.word	0x00000001
        /*00b8*/ 	.word	0x00000001


	//----- nvinfo : EIATTR_CBANK_PARAM_SIZE
	.align		4
.L_33:
        /*00bc*/ 	.byte	0x03, 0x19
        /*00be*/ 	.short	0x0040


	//----- nvinfo : EIATTR_PARAM_CBANK
	.align		4
        /*00c0*/ 	.byte	0x04, 0x0a
        /*00c2*/ 	.short	(.L_35 - .L_34)
	.align		4
.L_34:
        /*00c4*/ 	.word	index@(.nv.constant0.triton_poi_fused__native_batch_norm_legit_no_training_add_8)
        /*00c8*/ 	.short	0x0210
        /*00ca*/ 	.short	0x0040


	//----- nvinfo : EIATTR_SW_WAR
	.align		4
.L_35:
        /*00cc*/ 	.byte	0x04, 0x36
        /*00ce*/ 	.short	(.L_37 - .L_36)
.L_36:
        /*00d0*/ 	.word	0x00000008
.L_37:


//--------------------- .nv.callgraph             --------------------------
	.section	.nv.callgraph,"",@"SHT_CUDA_CALLGRAPH"
	.align	4
	.sectionentsize	8
	.align		4
        /*0000*/ 	.word	0x00000000
	.align		4
        /*0004*/ 	.word	0xffffffff
	.align		4
        /*0008*/ 	.word	0x00000000
	.align		4
        /*000c*/ 	.word	0xfffffffe
	.align		4
        /*0010*/ 	.word	0x00000000
	.align		4
        /*0014*/ 	.word	0xfffffffd
	.align		4
        /*0018*/ 	.word	0x00000000
	.align		4
        /*001c*/ 	.word	0xfffffffc


//--------------------- .nv.constant4             --------------------------
	.section	.nv.constant4,"a",@progbits
	.align	8
	.align		8
.nv.constant4:
        /*0000*/ 	.dword	_$_str
	.align		8
        /*0008*/ 	.dword	_$_str_$_2


//--------------------- .text.triton_poi_fused__native_batch_norm_legit_no_training_add_8 --------------------------
	.section	.text.triton_poi_fused__native_batch_norm_legit_no_training_add_8,"ax",@progbits
	.sectionflags	@"SHF_BARRIERS=1"
	.align	128
        .global         triton_poi_fused__native_batch_norm_legit_no_training_add_8
        .type           triton_poi_fused__native_batch_norm_legit_no_training_add_8,@function
        .size           triton_poi_fused__native_batch_norm_legit_no_training_add_8,(.L_x_1 - triton_poi_fused__native_batch_norm_legit_no_training_add_8)
        .other          triton_poi_fused__native_batch_norm_legit_no_training_add_8,@"STO_CUDA_ENTRY STV_DEFAULT"
triton_poi_fused__native_batch_norm_legit_no_training_add_8:
.text.triton_poi_fused__native_batch_norm_legit_no_training_add_8:
[----:B------:R-:W0:Y:S01]  /*0000*/  LDC R1, c[0x0][0x28] ;  /* 0x00000a00ff017b82 */ /* 0x000e220000000800 */
[----:B------:R-:W1:Y:S07]  /*0010*/  S2R R0, SR_TID.X ;  /* 0x0000000000007919 */ /* 0x000e6e0000002100 */
[----:B------:R-:W2:Y:S01]  /*0020*/  LDC.64 R50, c[0x0][0x228] ;  /* 0x00008a00ff327b82 */ /* 0x000ea20000000a00 */
[----:B------:R-:W3:Y:S01]  /*0030*/  S2R R53, SR_CTAID.X ;  /* 0x0000000000357919 */ /* 0x000ee20000002500 */
[----:B------:R-:W4:Y:S01]  /*0040*/  S2R R54, SR_CTAID.Y ;  /* 0x0000000000367919 */ /* 0x000f220000002600 */
[----:B------:R-:W-:-:S02]  /*0050*/  CS2R R24, SRZ ;  /* 0x0000000000187805 */ /* 0x000fc4000001ff00 */
[----:B------:R-:W-:Y:S01]  /*0060*/  CS2R R26, SRZ ;  /* 0x00000000001a7805 */ /* 0x000fe2000001ff00 */
[----:B------:R-:W-:Y:S02]  /*0070*/  ULDC.64 UR6, c[0x0][0x208] ;  /* 0x0000820000067ab9 */ /* 0x000fe40000000a00 */
[----:B------:R-:W5:Y:S01]  /*0080*/  LDC.64 R38, c[0x0][0x220] ;  /* 0x00008800ff267b82 */ /* 0x000f620000000a00 */
[----:B------:R-:W-:Y:S02]  /*0090*/  CS2R R6, SRZ ;  /* 0x0000000000067805 */ /* 0x000fe4000001ff00 */
[----:B------:R-:W-:Y:S02]  /*00a0*/  CS2R R8, SRZ ;  /* 0x0000000000087805 */ /* 0x000fe4000001ff00 */
[----:B------:R-:W-:Y:S02]  /*00b0*/  CS2R R10, SRZ ;  /* 0x00000000000a7805 */ /* 0x000fe4000001ff00 */
[----:B------:R-:W-:-:S02]  /*00c0*/  CS2R R12, SRZ ;  /* 0x00000000000c7805 */ /* 0x000fc4000001ff00 */
[----:B------:R-:W-:Y:S02]  /*00d0*/  CS2R R14, SRZ ;  /* 0x00000000000e7805 */ /* 0x000fe4000001ff00 */
[----:B------:R-:W-:Y:S02]  /*00e0*/  CS2R R16, SRZ ;  /* 0x0000000000107805 */ /* 0x000fe4000001ff00 */
[----:B------:R-:W-:Y:S01]  /*00f0*/  CS2R R18, SRZ ;  /* 0x0000000000127805 */ /* 0x000fe2000001ff00 */
[----:B------:R-:W2:Y:S01]  /*0100*/  LDC.64 R30, c[0x0][0x218] ;  /* 0x00008600ff1e7b82 */ /* 0x000ea20000000a00 */
[----:B------:R-:W-:Y:S02]  /*0110*/  CS2R R20, SRZ ;  /* 0x0000000000147805 */ /* 0x000fe4000001ff00 */
[----:B------:R-:W-:-:S05]  /*0120*/  CS2R R22, SRZ ;  /* 0x0000000000167805 */ /* 0x000fca000001ff00 */
[----:B------:R-:W2:Y:S01]  /*0130*/  LDC.64 R40, c[0x0][0x210] ;  /* 0x00008400ff287b82 */ /* 0x000ea20000000a00 */
[----:B-1----:R-:W-:Y:S02]  /*0140*/  SHF.L.U32 R52, R0, 0x2, RZ ;  /* 0x0000000200347819 */ /* 0x002fe400000006ff */
[----:B------:R-:W-:Y:S02]  /*0150*/  SHF.R.U32.HI R3, RZ, 0x2, R0 ;  /* 0x00000002ff037819 */ /* 0x000fe40000011600 */
[----:B---3--:R-:W-:Y:S02]  /*0160*/  SHF.L.U32 R53, R53, 0x4, RZ ;  /* 0x0000000435357819 */ /* 0x008fe400000006ff */
[----:B------:R-:W-:Y:S02]  /*0170*/  SGXT.U32 R3, R3, 0x6 ;  /* 0x000000060303781a */ /* 0x000fe40000000000 */
[----:B------:R-:W-:Y:S02]  /*0180*/  LOP3.LUT R4, R53, 0xc, R52, 0xf8, !PT ;  /* 0x0000000c35047812 */ /* 0x000fe400078ef834 */
[----:B------:R-:W-:-:S02]  /*0190*/  LOP3.LUT R48, R53, 0xc, R52, 0xf8, !PT ;  /* 0x0000000c35307812 */ /* 0x000fc400078ef834 */
[C---:B------:R-:W-:Y:S01]  /*01a0*/  ISETP.GE.AND P0, PT, R4.reuse, 0x18, PT ;  /* 0x000000180400780c */ /* 0x040fe20003f06270 */
[----:B-----5:R-:W-:Y:S01]  /*01b0*/  IMAD.WIDE R38, R4, 0x4, R38 ;  /* 0x0000000404267825 */ /* 0x020fe200078e0226 */
[----:B----4-:R-:W-:-:S03]  /*01c0*/  PRMT R3, R3, 0x6540, R54 ;  /* 0x0000654003037816 */ /* 0x010fc60000000036 */
[----:B--2---:R-:W-:Y:S01]  /*01d0*/  IMAD.WIDE R50, R48, 0x4, R50 ;  /* 0x0000000430327825 */ /* 0x004fe200078e0232 */
[C---:B------:R-:W-:Y:S02]  /*01e0*/  LOP3.LUT R45, R3.reuse, 0x80, RZ, 0xfc, !PT ;  /* 0x00000080032d7812 */ /* 0x040fe400078efcff */
[C---:B------:R-:W-:Y:S01]  /*01f0*/  LOP3.LUT R43, R3.reuse, 0xc0, RZ, 0xfc, !PT ;  /* 0x000000c0032b7812 */ /* 0x040fe200078efcff */
[C-C-:B------:R-:W-:Y:S01]  /*0200*/  IMAD R37, R3.reuse, 0x18, R4.reuse ;  /* 0x0000001803257824 */ /* 0x140fe200078e0204 */
[----:B------:R-:W-:Y:S01]  /*0210*/  LOP3.LUT R2, R3, 0x40, RZ, 0xfc, !PT ;  /* 0x0000004003027812 */ /* 0x000fe200078efcff */
[--C-:B------:R-:W-:Y:S02]  /*0220*/  IMAD R45, R45, 0x18, R4.reuse ;  /* 0x000000182d2d7824 */ /* 0x100fe400078e0204 */
[----:B------:R1:W2:Y:S01]  /*0230*/  @!P0 LDG.E.EL.128 R24, desc[UR6][R50.64] ;  /* 0x0000000632188981 */ /* 0x0002a2000c2e1d00 */
[--C-:B------:R-:W-:Y:S02]  /*0240*/  IMAD R43, R43, 0x18, R4.reuse ;  /* 0x000000182b2b7824 */ /* 0x100fe400078e0204 */
[----:B------:R-:W-:Y:S01]  /*0250*/  IMAD R3, R2, 0x18, R4 ;  /* 0x0000001802037824 */ /* 0x000fe200078e0204 */
[----:B------:R-:W-:Y:S01]  /*0260*/  CS2R R4, SRZ ;  /* 0x0000000000047805 */ /* 0x000fe2000001ff00 */
[--C-:B0-----:R-:W-:Y:S01]  /*0270*/  IMAD.WIDE R28, R37, 0x4, R30.reuse ;  /* 0x00000004251c7825 */ /* 0x101fe200078e021e */
[----:B------:R-:W3:Y:S03]  /*0280*/  @!P0 LDG.E.EL.128 R20, desc[UR6][R38.64] ;  /* 0x0000000626148981 */ /* 0x000ee6000c2e1d00 */
[--C-:B------:R-:W-:Y:S01]  /*0290*/  IMAD.WIDE R32, R45, 0x4, R30.reuse ;  /* 0x000000042d207825 */ /* 0x100fe200078e021e */
[----:B------:R-:W3:Y:S03]  /*02a0*/  @!P0 LDG.E.EL.128 R4, desc[UR6][R28.64] ;  /* 0x000000061c048981 */ /* 0x000ee6000c2e1d00 */
[--C-:B------:R-:W-:Y:S01]  /*02b0*/  IMAD.WIDE R34, R43, 0x4, R30.reuse ;  /* 0x000000042b227825 */ /* 0x100fe200078e021e */
[----:B------:R0:W4:Y:S03]  /*02c0*/  @!P0 LDG.E.EL.128 R12, desc[UR6][R32.64] ;  /* 0x00000006200c8981 */ /* 0x000126000c2e1d00 */
[C---:B------:R-:W-:Y:S01]  /*02d0*/  IMAD.WIDE R30, R3.reuse, 0x4, R30 ;  /* 0x00000004031e7825 */ /* 0x040fe200078e021e */
[----:B------:R5:W3:Y:S04]  /*02e0*/  @!P0 LDG.E.EL.128 R16, desc[UR6][R34.64] ;  /* 0x0000000622108981 */ /* 0x000ae8000c2e1d00 */
[----:B------:R5:W3:Y:S01]  /*02f0*/  @!P0 LDG.E.EL.128 R8, desc[UR6][R30.64] ;  /* 0x000000061e088981 */ /* 0x000ae2000c2e1d00 */
[----:B-1----:R-:W-:Y:S01]  /*0300*/  IMAD.WIDE R50, R3, 0x4, R40 ;  /* 0x0000000403327825 */ /* 0x002fe200078e0228 */
[----:B0-----:R-:W-:Y:S01]  /*0310*/  CS2R R32, SRZ ;  /* 0x0000000000207805 */ /* 0x001fe2000001ff00 */
[----:B------:R-:W0:Y:S01]  /*0320*/  LDC.64 R2, c[0x0][0x230] ;  /* 0x00008c00ff027b82 */ /* 0x000e220000000a00 */
[----:B-----5:R-:W-:-:S06]  /*0330*/  CS2R R34, SRZ ;  /* 0x0000000000227805 */ /* 0x020fcc000001ff00 */
[----:B------:R-:W5:Y:S01]  /*0340*/  @!P0 LDG.E.EL.128 R32, desc[UR6][R50.64] ;  /* 0x0000000632208981 */ /* 0x000f62000c2e1d00 */
[--C-:B------:R-:W-:Y:S01]  /*0350*/  IMAD.WIDE R46, R37, 0x4, R40.reuse ;  /* 0x00000004252e7825 */ /* 0x100fe200078e0228 */
[----:B------:R-:W-:Y:S02]  /*0360*/  CS2R R28, SRZ ;  /* 0x00000000001c7805 */ /* 0x000fe4000001ff00 */
[----:B------:R-:W-:Y:S02]  /*0370*/  CS2R R30, SRZ ;  /* 0x00000000001e7805 */ /* 0x000fe4000001ff00 */
[----:B------:R-:W-:Y:S02]  /*0380*/  CS2R R36, SRZ ;  /* 0x0000000000247805 */ /* 0x000fe4000001ff00 */
[----:B------:R-:W-:Y:S01]  /*0390*/  CS2R R38, SRZ ;  /* 0x0000000000267805 */ /* 0x000fe2000001ff00 */
[----:B------:R-:W-:Y:S01]  /*03a0*/  IMAD.WIDE R44, R45, 0x4, R40 ;  /* 0x000000042d2c7825 */ /* 0x000fe200078e0228 */
[----:B------:R1:W5:Y:S04]  /*03b0*/  @!P0 LDG.E.EL.128 R28, desc[UR6][R46.64] ;  /* 0x000000062e1c8981 */ /* 0x000368000c2e1d00 */
[----:B------:R0:W5:Y:S02]  /*03c0*/  @!P0 LDG.E.EL.128 R36, desc[UR6][R44.64] ;  /* 0x000000062c248981 */ /* 0x000164000c2e1d00 */
[----:B0-----:R-:W-:Y:S01]  /*03d0*/  IMAD.WIDE R2, R48, 0x4, R2 ;  /* 0x0000000430027825 */ /* 0x001fe200078e0202 */
[----:B-1----:R-:W-:-:S02]  /*03e0*/  CS2R R46, SRZ ;  /* 0x00000000002e7805 */ /* 0x002fc4000001ff00 */
[----:B------:R-:W-:-:S06]  /*03f0*/  CS2R R44, SRZ ;  /* 0x00000000002c7805 */ /* 0x000fcc000001ff00 */
[----:B------:R0:W5:Y:S01]  /*0400*/  @!P0 LDG.E.EL.128 R44, desc[UR6][R2.64] ;  /* 0x00000006022c8981 */ /* 0x000162000c2e1d00 */
[----:B------:R-:W-:Y:S01]  /*0410*/  IMAD.WIDE R56, R43, 0x4, R40 ;  /* 0x000000042b387825 */ /* 0x000fe200078e0228 */
[----:B------:R-:W-:Y:S02]  /*0420*/  CS2R R40, SRZ ;  /* 0x0000000000287805 */ /* 0x000fe4000001ff00 */
[----:B------:R-:W-:-:S06]  /*0430*/  CS2R R42, SRZ ;  /* 0x00000000002a7805 */ /* 0x000fcc000001ff00 */
[----:B------:R-:W5:Y:S01]  /*0440*/  @!P0 LDG.E.EL.128 R40, desc[UR6][R56.64] ;  /* 0x0000000638288981 */ /* 0x000f62000c2e1d00 */
[----:B--2---:R-:W-:Y:S01]  /*0450*/  FADD R50, R24, 9.9999997473787516356e-06 ;  /* 0x3727c5ac18327421 */ /* 0x004fe20000000000 */
[----:B------:R-:W-:-:S05]  /*0460*/  FADD R51, R25, 9.9999997473787516356e-06 ;  /* 0x3727c5ac19337421 */ /* 0x000fca0000000000 */
[----:B------:R-:W1:Y:S08]  /*0470*/  MUFU.SQRT R50, R50 ;  /* 0x0000003200327308 */ /* 0x000e700000002000 */
[----:B------:R-:W2:Y:S01]  /*0480*/  MUFU.SQRT R51, R51 ;  /* 0x0000003300337308 */ /* 0x000ea20000002000 */
[----:B------:R-:W-:Y:S01]  /*0490*/  FADD R26, R26, 9.9999997473787516356e-06 ;  /* 0x3727c5ac1a1a7421 */ /* 0x000fe20000000000 */
[----:B-1----:R-:W-:-:S02]  /*04a0*/  FSETP.GT.AND P5, PT, R50, 8.50705917302346158658e+37, PT ;  /* 0x7e8000003200780b */ /* 0x002fc40003fa4000 */
[C---:B------:R-:W-:Y:S02]  /*04b0*/  FSETP.GEU.AND P4, PT, R50.reuse, 1.175494350822287508e-38, PT ;  /* 0x008000003200780b */ /* 0x040fe40003f8e000 */
[C---:B--2---:R-:W-:Y:S02]  /*04c0*/  FSETP.GT.AND P3, PT, R51.reuse, 8.50705917302346158658e+37, PT ;  /* 0x7e8000003300780b */ /* 0x044fe40003f64000 */
[----:B------:R-:W-:Y:S01]  /*04d0*/  FSETP.GEU.AND P2, PT, R51, 1.175494350822287508e-38, PT ;  /* 0x008000003300780b */ /* 0x000fe20003f4e000 */
[----:B------:R-:W1:Y:S06]  /*04e0*/  MUFU.SQRT R26, R26 ;  /* 0x0000001a001a7308 */ /* 0x000e6c0000002000 */
[----:B------:R-:W-:Y:S01]  /*04f0*/  @P5 FMUL R50, R50, 0.25 ;  /* 0x3e80000032325820 */ /* 0x000fe20000400000 */
[C---:B---3--:R-:W-:Y:S01]  /*0500*/  FADD R7, -R23.reuse, R7 ;  /* 0x0000000717077221 */ /* 0x048fe20000000100 */
[C---:B----4-:R-:W-:Y:S01]  /*0510*/  FADD R15, -R23.reuse, R15 ;  /* 0x0000000f170f7221 */ /* 0x050fe20000000100 */
[C---:B------:R-:W-:Y:S01]  /*0520*/  FADD R19, -R23.reuse, R19 ;  /* 0x0000001317137221 */ /* 0x040fe20000000100 */
[----:B------:R-:W-:Y:S01]  /*0530*/  FADD R11, -R23, R11 ;  /* 0x0000000b170b7221 */ /* 0x000fe20000000100 */
[----:B------:R-:W-:Y:S01]  /*0540*/  FADD R25, -R21, R5 ;  /* 0x0000000515197221 */ /* 0x000fe20000000100 */
[----:B------:R-:W-:Y:S01]  /*0550*/  @P3 FMUL R51, R51, 0.25 ;  /* 0x3e80000033333820 */ /* 0x000fe20000400000 */
[C---:B------:R-:W-:Y:S01]  /*0560*/  FADD R23, -R21.reuse, R13 ;  /* 0x0000000d15177221 */ /* 0x040fe20000000100 */
[C---:B------:R-:W-:Y:S01]  /*0570*/  FADD R24, -R21.reuse, R17 ;  /* 0x0000001115187221 */ /* 0x040fe20000000100 */
[----:B------:R-:W-:Y:S01]  /*0580*/  FADD R49, -R21, R9 ;  /* 0x0000000915317221 */ /* 0x000fe20000000100 */
[----:B------:R-:W-:Y:S01]  /*0590*/  @!P4 FMUL R50, R50, 16777216 ;  /* 0x4b8000003232c820 */ /* 0x000fe20000400000 */
[----:B------:R-:W-:Y:S01]  /*05a0*/  FADD R21, -R20, R4 ;  /* 0x0000000414157221 */ /* 0x000fe20000000100 */
[----:B------:R-:W-:Y:S01]  /*05b0*/  @!P2 FMUL R51, R51, 16777216 ;  /* 0x4b8000003333a820 */ /* 0x000fe20000400000 */
[----:B------:R-:W-:-:S03]  /*05c0*/  HFMA2.MMA R4, -RZ, RZ, 1.625, 0 ;  /* 0x3e800000ff047435 */ /* 0x000fc600000001ff */
[----:B------:R-:W2:Y:S01]  /*05d0*/  MUFU.RCP R50, R50 ;  /* 0x0000003200327308 */ /* 0x000ea20000001000 */
[----:B-1----:R-:W-:-:S07]  /*05e0*/  FSETP.GT.AND P1, PT, R26, 8.50705917302346158658e+37, PT ;  /* 0x7e8000001a00780b */ /* 0x002fce0003f24000 */
[----:B------:R-:W1:Y:S01]  /*05f0*/  MUFU.RCP R51, R51 ;  /* 0x0000003300337308 */ /* 0x000e620000001000 */
[C---:B0-----:R-:W-:Y:S02]  /*0600*/  FSEL R3, R4.reuse, 1, P5 ;  /* 0x3f80000004037808 */ /* 0x041fe40002800000 */
[----:B------:R-:W-:Y:S02]  /*0610*/  FSEL R2, R4, 1, P3 ;  /* 0x3f80000004027808 */ /* 0x000fe40001800000 */
[----:B------:R-:W-:Y:S01]  /*0620*/  FSETP.GEU.AND P5, PT, R26, 1.175494350822287508e-38, PT ;  /* 0x008000001a00780b */ /* 0x000fe20003fae000 */
[----:B------:R-:W-:Y:S02]  /*0630*/  @!P4 FMUL R3, R3, 16777216 ;  /* 0x4b8000000303c820 */ /* 0x000fe40000400000 */
[----:B------:R-:W-:Y:S02]  /*0640*/  @!P2 FMUL R2, R2, 16777216 ;  /* 0x4b8000000202a820 */ /* 0x000fe40000400000 */
[----:B--2---:R-:W-:Y:S01]  /*0650*/  FMUL R17, R50, R3 ;  /* 0x0000000332117220 */ /* 0x004fe20000400000 */
[----:B------:R-:W-:Y:S01]  /*0660*/  @P1 FMUL R26, R26, 0.25 ;  /* 0x3e8000001a1a1820 */ /* 0x000fe20000400000 */
[----:B-1----:R-:W-:-:S02]  /*0670*/  FMUL R50, R51, R2 ;  /* 0x0000000233327220 */ /* 0x002fc40000400000 */
[----:B------:R-:W0:Y:S04]  /*0680*/  LDC.64 R2, c[0x0][0x238] ;  /* 0x00008e00ff027b82 */ /* 0x000e280000000a00 */
[----:B------:R-:W-:-:S04]  /*0690*/  @!P5 FMUL R26, R26, 16777216 ;  /* 0x4b8000001a1ad820 */ /* 0x000fc80000400000 */
[----:B------:R-:W1:Y:S01]  /*06a0*/  MUFU.RCP R5, R26 ;  /* 0x0000001a00057308 */ /* 0x000e620000001000 */
[C---:B------:R-:W-:Y:S01]  /*06b0*/  FADD R12, -R20.reuse, R12 ;  /* 0x0000000c140c7221 */ /* 0x040fe20000000100 */
[C---:B------:R-:W-:Y:S01]  /*06c0*/  FADD R16, -R20.reuse, R16 ;  /* 0x0000001014107221 */ /* 0x040fe20000000100 */
[----:B------:R-:W-:Y:S01]  /*06d0*/  FADD R8, -R20, R8 ;  /* 0x0000000814087221 */ /* 0x000fe20000000100 */
[----:B------:R-:W-:Y:S01]  /*06e0*/  FSEL R20, R4, 1, P1 ;  /* 0x3f80000004147808 */ /* 0x000fe20000800000 */
[-C--:B------:R-:W-:Y:S01]  /*06f0*/  FMUL R21, R21, R17.reuse ;  /* 0x0000001115157220 */ /* 0x080fe20000400000 */
[----:B------:R-:W-:-:S03]  /*0700*/  FMUL R13, R12, R17 ;  /* 0x000000110c0d7220 */ /* 0x000fc60000400000 */
[----:B------:R-:W-:Y:S01]  /*0710*/  @!P5 FMUL R20, R20, 16777216 ;  /* 0x4b8000001414d820 */ /* 0x000fe20000400000 */
[-C--:B------:R-:W-:Y:S01]  /*0720*/  FMUL R9, R8, R17.reuse ;  /* 0x0000001108097220 */ /* 0x080fe20000400000 */
[----:B------:R-:W-:Y:S01]  /*0730*/  FMUL R17, R16, R17 ;  /* 0x0000001110117220 */ /* 0x000fe20000400000 */
[-C--:B------:R-:W-:Y:S01]  /*0740*/  FMUL R12, R25, R50.reuse ;  /* 0x00000032190c7220 */ /* 0x080fe20000400000 */
[-C--:B------:R-:W-:Y:S01]  /*0750*/  FMUL R16, R49, R50.reuse ;  /* 0x0000003231107220 */ /* 0x080fe20000400000 */
[----:B------:R-:W-:Y:S01]  /*0760*/  FMUL R24, R24, R50 ;  /* 0x0000003218187220 */ /* 0x000fe20000400000 */
[----:B-1----:R-:W-:Y:S01]  /*0770*/  FMUL R5, R5, R20 ;  /* 0x0000001405057220 */ /* 0x002fe20000400000 */
[----:B------:R-:W-:Y:S01]  /*0780*/  FMUL R20, R23, R50 ;  /* 0x0000003217147220 */ /* 0x000fe20000400000 */
[----:B------:R-:W-:Y:S01]  /*0790*/  CS2R R50, SRZ ;  /* 0x0000000000327805 */ /* 0x000fe2000001ff00 */
[----:B0-----:R-:W-:Y:S01]  /*07a0*/  IMAD.WIDE R2, R48, 0x4, R2 ;  /* 0x0000000430027825 */ /* 0x001fe200078e0202 */
[----:B------:R-:W-:-:S06]  /*07b0*/  CS2R R48, SRZ ;  /* 0x0000000000307805 */ /* 0x000fcc000001ff00 */
[----:B------:R0:W5:Y:S01]  /*07c0*/  @!P0 LDG.E.EL.128 R48, desc[UR6][R2.64] ;  /* 0x0000000602308981 */ /* 0x000162000c2e1d00 */
[----:B------:R-:W-:Y:S01]  /*07d0*/  FADD R27, R27, 9.9999997473787516356e-06 ;  /* 0x3727c5ac1b1b7421 */ /* 0x000fe20000000000 */
[----:B------:R-:W1:Y:S03]  /*07e0*/  S2R R8, SR_TID.X ;  /* 0x0000000000087919 */ /* 0x000e660000002100 */
[----:B------:R-:W2:Y:S01]  /*07f0*/  MUFU.SQRT R25, R27 ;  /* 0x0000001b00197308 */ /* 0x000ea20000002000 */
[----:B------:R-:W3:Y:S01]  /*0800*/  S2UR UR5, SR_CgaCtaId ;  /* 0x00000000000579c3 */ /* 0x000ee20000008800 */
[C---:B--2---:R-:W-:Y:S02]  /*0810*/  FSETP.GT.AND P0, PT, R25.reuse, 8.50705917302346158658e+37, PT ;  /* 0x7e8000001900780b */ /* 0x044fe40003f04000 */
[----:B------:R-:W-:Y:S01]  /*0820*/  FSETP.GEU.AND P1, PT, R25, 1.175494350822287508e-38, PT ;  /* 0x008000001900780b */ /* 0x000fe20003f2e000 */
[----:B------:R-:W-:Y:S01]  /*0830*/  UMOV UR4, 0x400 ;  /* 0x0000040000047882 */ /* 0x000fe20000000000 */
[----:B0-----:R-:W-:-:S09]  /*0840*/  SHF.L.U32 R2, R0, 0xa, RZ ;  /* 0x0000000a00027819 */ /* 0x001fd200000006ff */
[----:B------:R-:W-:Y:S01]  /*0850*/  @P0 FMUL R25, R25, 0.25 ;  /* 0x3e80000019190820 */ /* 0x000fe20000400000 */
[----:B---3--:R-:W-:Y:S01]  /*0860*/  UPRMT UR4, UR5, 0x654, UR4 ;  /* 0x0000065405047896 */ /* 0x008fe20008000004 */
[----:B-1----:R-:W-:Y:S02]  /*0870*/  SHF.R.U32.HI R3, RZ, 0x2, R8 ;  /* 0x00000002ff037819 */ /* 0x002fe40000011608 */
[----:B------:R-:W-:Y:S01]  /*0880*/  @!P1 FMUL R25, R25, 16777216 ;  /* 0x4b80000019199820 */ /* 0x000fe20000400000 */
[----:B------:R-:W-:Y:S02]  /*0890*/  LOP3.LUT R2, R2, 0xc00, RZ, 0xc0, !PT ;  /* 0x00000c0002027812 */ /* 0x000fe400078ec0ff */
[----:B------:R-:W-:Y:S02]  /*08a0*/  SGXT.U32 R3, R3, 0x6 ;  /* 0x000000060303781a */ /* 0x000fe40000000000 */
[C---:B------:R-:W-:Y:S01]  /*08b0*/  LEA.HI R26, R2.reuse, UR4, RZ, 0x1c ;  /* 0x00000004021a7c11 */ /* 0x040fe2000f8fe0ff */
[----:B------:R-:W0:Y:S01]  /*08c0*/  MUFU.RCP R25, R25 ;  /* 0x0000001900197308 */ /* 0x000e220000001000 */
[----:B------:R-:W-:-:S02]  /*08d0*/  LOP3.LUT R3, R2, R3, RZ, 0xfc, !PT ;  /* 0x0000000302037212 */ /* 0x000fc400078efcff */
[C---:B------:R-:W-:Y:S02]  /*08e0*/  LOP3.LUT R23, R2.reuse, 0x100, RZ, 0xfc, !PT ;  /* 0x0000010002177812 */ /* 0x040fe400078efcff */
[----:B------:R-:W-:Y:S01]  /*08f0*/  LOP3.LUT R27, R2, 0x200, RZ, 0xfc, !PT ;  /* 0x00000200021b7812 */ /* 0x000fe200078efcff */
[C---:B------:R-:W-:Y:S01]  /*0900*/  FADD R6, -R22.reuse, R6 ;  /* 0x0000000616067221 */ /* 0x040fe20000000100 */
[C---:B------:R-:W-:Y:S01]  /*0910*/  FADD R10, -R22.reuse, R10 ;  /* 0x0000000a160a7221 */ /* 0x040fe20000000100 */
[C---:B------:R-:W-:Y:S01]  /*0920*/  FADD R14, -R22.reuse, R14 ;  /* 0x0000000e160e7221 */ /* 0x040fe20000000100 */
[----:B------:R-:W-:Y:S01]  /*0930*/  FADD R18, -R22, R18 ;  /* 0x0000001216127221 */ /* 0x000fe20000000100 */
[----:B------:R-:W-:-:S04]  /*0940*/  SHF.R.U32.HI R0, RZ, 0x6, R0 ;  /* 0x00000006ff007819 */ /* 0x000fc80000011600 */
[----:B------:R-:W-:-:S04]  /*0950*/  SGXT.U32 R0, R0, 0x2 ;  /* 0x000000020000781a */ /* 0x000fc80000000000 */
[----:B------:R-:W-:Y:S01]  /*0960*/  LOP3.LUT R0, R0, R53, RZ, 0xfc, !PT ;  /* 0x0000003500007212 */ /* 0x000fe200078efcff */
[-CC-:B-----5:R-:W-:Y:S01]  /*0970*/  FFMA R12, R12, R45.reuse, R49.reuse ;  /* 0x0000002d0c0c7223 */ /* 0x1a0fe20000000031 */
[-CC-:B------:R-:W-:Y:S01]  /*0980*/  FFMA R16, R16, R45.reuse, R49.reuse ;  /* 0x0000002d10107223 */ /* 0x180fe20000000031 */
[-CC-:B------:R-:W-:Y:S01]  /*0990*/  FFMA R20, R20, R45.reuse, R49.reuse ;  /* 0x0000002d14147223 */ /* 0x180fe20000000031 */
[----:B------:R-:W-:Y:S01]  /*09a0*/  FFMA R24, R24, R45, R49 ;  /* 0x0000002d18187223 */ /* 0x000fe20000000031 */
[----:B------:R-:W-:Y:S02]  /*09b0*/  LOP3.LUT R45, R2, 0x300, RZ, 0xfc, !PT ;  /* 0x00000300022d7812 */ /* 0x000fe400078efcff */
[----:B------:R-:W-:Y:S02]  /*09c0*/  LEA R2, R3, R26, 0x2 ;  /* 0x0000001a03027211 */ /* 0x000fe400078e10ff */
[----:B------:R-:W-:-:S05]  /*09d0*/  FSEL R26, R4, 1, P0 ;  /* 0x3f800000041a7808 */ /* 0x000fca0000000000 */
[----:B------:R-:W-:-:S04]  /*09e0*/  @!P1 FMUL R26, R26, 16777216 ;  /* 0x4b8000001a1a9820 */ /* 0x000fc80000400000 */
[----:B0-----:R-:W-:Y:S01]  /*09f0*/  FMUL R26, R25, R26 ;  /* 0x0000001a191a7220 */ /* 0x001fe20000400000 */
[-C--:B------:R-:W-:Y:S01]  /*0a00*/  FMUL R25, R6, R5.reuse ;  /* 0x0000000506197220 */ /* 0x080fe20000400000 */
[-CC-:B------:R-:W-:Y:S01]  /*0a10*/  FFMA R21, R21, R44.reuse, R48.reuse ;  /* 0x0000002c15157223 */ /* 0x180fe20000000030 */
[--C-:B------:R-:W-:Y:S01]  /*0a20*/  FFMA R9, R9, R44, R48.reuse ;  /* 0x0000002c09097223 */ /* 0x100fe20000000030 */
[----:B------:R-:W-:Y:S01]  /*0a30*/  FMUL R6, R7, R26 ;  /* 0x0000001a07067220 */ /* 0x000fe20000400000 */
[-CC-:B------:R-:W-:Y:S01]  /*0a40*/  FFMA R13, R13, R44.reuse, R48.reuse ;  /* 0x0000002c0d0d7223 */ /* 0x180fe20000000030 */
[----:B------:R-:W-:Y:S01]  /*0a50*/  FFMA R17, R17, R44, R48 ;  /* 0x0000002c11117223 */ /* 0x000fe20000000030 */
[----:B------:R-:W-:Y:S01]  /*0a60*/  LEA.HI R44, R23, UR4, RZ, 0x1c ;  /* 0x00000004172c7c11 */ /* 0x000fe2000f8fe0ff */
[----:B------:R-:W-:Y:S01]  /*0a70*/  FFMA R25, R25, R46, R50 ;  /* 0x0000002e19197223 */ /* 0x000fe20000000032 */
[----:B------:R-:W-:Y:S01]  /*0a80*/  LEA.HI R48, R27, UR4, RZ, 0x1c ;  /* 0x000000041b307c11 */ /* 0x000fe2000f8fe0ff */
[----:B------:R-:W-:Y:S01]  /*0a90*/  FMUL R27, R10, R5 ;  /* 0x000000050a1b7220 */ /* 0x000fe20000400000 */
[----:B------:R-:W-:Y:S01]  /*0aa0*/  LEA.HI R56, R45, UR4, RZ, 0x1c ;  /* 0x000000042d387c11 */ /* 0x000fe2000f8fe0ff */
[----:B------:R-:W-:Y:S01]  /*0ab0*/  FMUL R10, R11, R26 ;  /* 0x0000001a0b0a7220 */ /* 0x000fe20000400000 */
[----:B------:R-:W-:Y:S01]  /*0ac0*/  FFMA R6, R6, R47, R51 ;  /* 0x0000002f06067223 */ /* 0x000fe20000000033 */
[----:B------:R-:W-:Y:S01]  /*0ad0*/  FADD R21, R21, R28 ;  /* 0x0000001c15157221 */ /* 0x000fe20000000000 */
[C---:B------:R-:W-:Y:S01]  /*0ae0*/  LEA R23, R3.reuse, R44, 0x2 ;  /* 0x0000002c03177211 */ /* 0x040fe200078e10ff */
[----:B------:R-:W-:Y:S01]  /*0af0*/  FADD R12, R12, R29 ;  /* 0x0000001d0c0c7221 */ /* 0x000fe20000000000 */
[----:B------:R-:W-:Y:S01]  /*0b00*/  LEA R4, R3, R48, 0x2 ;  /* 0x0000003003047211 */ /* 0x000fe200078e10ff */
[----:B------:R-:W-:Y:S01]  /*0b10*/  FMUL R45, R14, R5 ;  /* 0x000000050e2d7220 */ /* 0x000fe20000400000 */
[----:B------:R-:W-:Y:S01]  /*0b20*/  FFMA R27, R27, R46, R50 ;  /* 0x0000002e1b1b7223 */ /* 0x000fe20000000032 */
[----:B------:R-:W-:Y:S01]  /*0b30*/  FADD R25, R25, R30 ;  /* 0x0000001e19197221 */ /* 0x000fe20000000000 */
[----:B------:R-:W-:Y:S01]  /*0b40*/  LEA R3, R3, R56, 0x2 ;  /* 0x0000003803037211 */ /* 0x000fe200078e10ff */
[----:B------:R-:W-:Y:S01]  /*0b50*/  FMUL R14, R15, R26 ;  /* 0x0000001a0f0e7220 */ /* 0x000fe20000400000 */
[----:B------:R-:W-:Y:S01]  /*0b60*/  FFMA R10, R10, R47, R51 ;  /* 0x0000002f0a0a7223 */ /* 0x000fe20000000033 */
[----:B------:R-:W-:Y:S01]  /*0b70*/  FADD R6, R6, R31 ;  /* 0x0000001f06067221 */ /* 0x000fe20000000000 */
[----:B------:R-:W-:Y:S01]  /*0b80*/  FMUL R5, R18, R5 ;  /* 0x0000000512057220 */ /* 0x000fe20000400000 */
[----:B------:R-:W-:Y:S01]  /*0b90*/  FADD R9, R9, R32 ;  /* 0x0000002009097221 */ /* 0x000fe20000000000 */
[----:B------:R-:W-:Y:S01]  /*0ba0*/  FADD R18, R16, R33 ;  /* 0x0000002110127221 */ /* 0x000fe20000000000 */
[----:B------:R-:W-:Y:S01]  /*0bb0*/  STS [R2], R21 ;  /* 0x0000001502007388 */ /* 0x000fe20000000800 */
[----:B------:R-:W-:Y:S01]  /*0bc0*/  FFMA R45, R45, R46, R50 ;  /* 0x0000002e2d2d7223 */ /* 0x000fe20000000032 */
[----:B------:R-:W-:Y:S01]  /*0bd0*/  FADD R27, R27, R34 ;  /* 0x000000221b1b7221 */ /* 0x000fe20000000000 */
[----:B------:R-:W-:Y:S01]  /*0be0*/  FMUL R26, R19, R26 ;  /* 0x0000001a131a7220 */ /* 0x000fe20000400000 */
[----:B------:R-:W-:Y:S01]  /*0bf0*/  STS [R23+0x400], R12 ;  /* 0x0004000c17007388 */ /* 0x000fe20000000800 */
[----:B------:R-:W-:Y:S01]  /*0c00*/  FFMA R14, R14, R47, R51 ;  /* 0x0000002f0e0e7223 */ /* 0x000fe20000000033 */
[----:B------:R-:W-:Y:S01]  /*0c10*/  FADD R10, R10, R35 ;  /* 0x000000230a0a7221 */ /* 0x000fe20000000000 */
[----:B------:R-:W-:Y:S01]  /*0c20*/  FADD R13, R13, R36 ;  /* 0x000000240d0d7221 */ /* 0x000fe20000000000 */
[----:B------:R-:W-:Y:S01]  /*0c30*/  STS [R4+0x800], R25 ;  /* 0x0008001904007388 */ /* 0x000fe20000000800 */
[----:B------:R-:W-:Y:S01]  /*0c40*/  FADD R20, R20, R37 ;  /* 0x0000002514147221 */ /* 0x000fe20000000000 */
[----:B------:R-:W-:-:S02]  /*0c50*/  FFMA R5, R5, R46, R50 ;  /* 0x0000002e05057223 */ /* 0x000fc40000000032 */
[----:B------:R0:W-:Y:S01]  /*0c60*/  STS [R3+0xc00], R6 ;  /* 0x000c000603007388 */ /* 0x0001e20000000800 */
[----:B------:R-:W-:Y:S01]  /*0c70*/  FADD R45, R45, R38 ;  /* 0x000000262d2d7221 */ /* 0x000fe20000000000 */
[----:B------:R-:W-:Y:S02]  /*0c80*/  FFMA R26, R26, R47, R51 ;  /* 0x0000002f1a1a7223 */ /* 0x000fe40000000033 */
[----:B------:R-:W-:Y:S01]  /*0c90*/  STS [R2+0x100], R9 ;  /* 0x0001000902007388 */ /* 0x000fe20000000800 */
[----:B------:R-:W-:Y:S01]  /*0ca0*/  FADD R14, R14, R39 ;  /* 0x000000270e0e7221 */ /* 0x000fe20000000000 */
[----:B------:R-:W-:Y:S02]  /*0cb0*/  FADD R17, R17, R40 ;  /* 0x0000002811117221 */ /* 0x000fe40000000000 */
[----:B------:R-:W-:Y:S01]  /*0cc0*/  STS [R23+0x500], R18 ;  /* 0x0005001217007388 */ /* 0x000fe20000000800 */
[----:B------:R-:W-:-:S03]  /*0cd0*/  FADD R24, R24, R41 ;  /* 0x0000002918187221 */ /* 0x000fc60000000000 */
[----:B------:R-:W-:Y:S01]  /*0ce0*/  STS [R4+0x900], R27 ;  /* 0x0009001b04007388 */ /* 0x000fe20000000800 */
[----:B------:R-:W-:-:S03]  /*0cf0*/  FADD R7, R5, R42 ;  /* 0x0000002a05077221 */ /* 0x000fc60000000000 */
[----:B------:R1:W-:Y:S01]  /*0d00*/  STS [R3+0xd00], R10 ;  /* 0x000d000a03007388 */ /* 0x0003e20000000800 */
[----:B------:R-:W-:-:S03]  /*0d10*/  FADD R26, R26, R43 ;  /* 0x0000002b1a1a7221 */ /* 0x000fc60000000000 */
[----:B------:R-:W-:Y:S04]  /*0d20*/  STS [R2+0x200], R13 ;  /* 0x0002000d02007388 */ /* 0x000fe80000000800 */
[----:B------:R-:W-:Y:S04]  /*0d30*/  STS [R23+0x600], R20 ;  /* 0x0006001417007388 */ /* 0x000fe80000000800 */
[----:B------:R-:W-:Y:S04]  /*0d40*/  STS [R4+0xa00], R45 ;  /* 0x000a002d04007388 */ /* 0x000fe80000000800 */
[----:B------:R-:W-:Y:S01]  /*0d50*/  STS [R3+0xe00], R14 ;  /* 0x000e000e03007388 */ /* 0x000fe20000000800 */
[----:B------:R-:W-:-:S03]  /*0d60*/  LOP3.LUT R16, R52, 0x3fc, RZ, 0xc0, !PT ;  /* 0x000003fc34107812 */ /* 0x000fc600078ec0ff */
[----:B------:R2:W-:Y:S04]  /*0d70*/  STS [R2+0x300], R17 ;  /* 0x0003001102007388 */ /* 0x0005e80000000800 */
[----:B------:R-:W-:Y:S04]  /*0d80*/  STS [R23+0x700], R24 ;  /* 0x0007001817007388 */ /* 0x000fe80000000800 */
[----:B------:R3:W-:Y:S04]  /*0d90*/  STS [R4+0xb00], R7 ;  /* 0x000b000704007388 */ /* 0x0007e80000000800 */
[----:B------:R4:W-:Y:S01]  /*0da0*/  STS [R3+0xf00], R26 ;  /* 0x000f001a03007388 */ /* 0x0009e20000000800 */
[----:B------:R-:W-:-:S02]  /*0db0*/  LOP3.LUT R5, R16, 0x400, RZ, 0xfc, !PT ;  /* 0x0000040010057812 */ /* 0x000fc400078efcff */
[----:B0-----:R-:W-:Y:S02]  /*0dc0*/  LOP3.LUT R6, R16, 0x800, RZ, 0xfc, !PT ;  /* 0x0000080010067812 */ /* 0x001fe400078efcff */
[----:B-1----:R-:W-:Y:S02]  /*0dd0*/  SHF.R.U32.HI R10, RZ, 0x2, R8 ;  /* 0x00000002ff0a7819 */ /* 0x002fe40000011608 */
[----:B------:R-:W-:Y:S02]  /*0de0*/  SHF.R.U32.HI R8, RZ, 0x4, R5 ;  /* 0x00000004ff087819 */ /* 0x000fe40000011605 */
[----:B------:R-:W-:Y:S02]  /*0df0*/  SHF.R.U32.HI R9, RZ, 0x4, R6 ;  /* 0x00000004ff097819 */ /* 0x000fe40000011606 */
[----:B------:R-:W-:Y:S02]  /*0e00*/  LOP3.LUT R6, R10, 0x30, RZ, 0xc0, !PT ;  /* 0x000000300a067812 */ /* 0x000fe400078ec0ff */
[----:B------:R-:W-:-:S02]  /*0e10*/  LOP3.LUT R5, R52, 0xfc, RZ, 0xc0, !PT ;  /* 0x000000fc34057812 */ /* 0x000fc400078ec0ff */
[----:B------:R-:W-:Y:S02]  /*0e20*/  LOP3.LUT R8, R8, 0x70, RZ, 0xc0, !PT ;  /* 0x0000007008087812 */ /* 0x000fe400078ec0ff */
[----:B--2---:R-:W-:Y:S02]  /*0e30*/  LOP3.LUT R2, R9, 0xb0, RZ, 0xc0, !PT ;  /* 0x000000b009027812 */ /* 0x004fe400078ec0ff */
[----:B------:R-:W-:Y:S02]  /*0e40*/  IADD3 R9, R6, UR4, RZ ;  /* 0x0000000406097c10 */ /* 0x000fe4000fffe0ff */
[----:B------:R-:W-:Y:S02]  /*0e50*/  PRMT R17, R5, 0x6540, R54 ;  /* 0x0000654005117816 */ /* 0x000fe40000000036 */
[----:B------:R-:W-:Y:S02]  /*0e60*/  IADD3 R5, R8, UR4, RZ ;  /* 0x0000000408057c10 */ /* 0x000fe4000fffe0ff */
[----:B---3--:R-:W-:-:S02]  /*0e70*/  IADD3 R7, R2, UR4, RZ ;  /* 0x0000000402077c10 */ /* 0x008fc4000fffe0ff */
[C---:B------:R-:W-:Y:S01]  /*0e80*/  LEA R12, R16.reuse, R9, 0x2 ;  /* 0x00000009100c7211 */ /* 0x040fe200078e10ff */
[----:B------:R-:W-:Y:S01]  /*0e90*/  BAR.SYNC.DEFER_BLOCKING 0x0 ;  /* 0x0000000000007b1d */ /* 0x000fe20000010000 */
[C---:B------:R-:W-:Y:S02]  /*0ea0*/  LEA R8, R16.reuse, R5, 0x2 ;  /* 0x0000000510087211 */ /* 0x040fe400078e10ff */
[----:B------:R-:W-:Y:S02]  /*0eb0*/  LEA R7, R16, R7, 0x2 ;  /* 0x0000000710077211 */ /* 0x000fe400078e10ff */
[----:B------:R-:W-:-:S04]  /*0ec0*/  SHF.R.S32.HI R2, RZ, 0x17, R54 ;  /* 0x00000017ff027819 */ /* 0x000fc80000011436 */
[----:B------:R-:W-:-:S04]  /*0ed0*/  SGXT R2, R2, 0x1 ;  /* 0x000000010202781a */ /* 0x000fc80000000200 */
[----:B------:R-:W-:Y:S02]  /*0ee0*/  LEA.HI R18, R2, R17, RZ, 0x8 ;  /* 0x0000001102127211 */ /* 0x000fe400078f40ff */
[----:B----4-:R-:W0:Y:S01]  /*0ef0*/  LDC.64 R2, c[0x0][0x240] ;  /* 0x00009000ff027b82 */ /* 0x010e220000000a00 */
[----:B------:R-:W1:Y:S04]  /*0f00*/  LDS.128 R12, [R12] ;  /* 0x000000000c0c7984 */ /* 0x000e680000000c00 */
[----:B------:R-:W2:Y:S04]  /*0f10*/  LDS.128 R8, [R8+0x1000] ;  /* 0x0010000008087984 */ /* 0x000ea80000000c00 */
[----:B------:R-:W3:Y:S01]  /*0f20*/  LDS.128 R4, [R7+0x2000] ;  /* 0x0020000007047984 */ /* 0x000ee20000000c00 */
[----:B------:R-:W-:-:S02]  /*0f30*/  LOP3.LUT R20, R18, 0xffffff00, RZ, 0xc0, !PT ;  /* 0xffffff0012147812 */ /* 0x000fc400078ec0ff */
[----:B------:R-:W-:Y:S02]  /*0f40*/  SHF.R.S32.HI R18, RZ, 0x8, R18 ;  /* 0x00000008ff127819 */ /* 0x000fe40000011412 */
[----:B------:R-:W-:-:S05]  /*0f50*/  IADD3 R17, R17, -R20, RZ ;  /* 0x8000001411117210 */ /* 0x000fca0007ffe0ff */
[----:B------:R-:W-:Y:S01]  /*0f60*/  IMAD R24, R18, 0x1800, R17 ;  /* 0x0000180012187824 */ /* 0x000fe200078e0211 */
[----:B------:R-:W-:Y:S02]  /*0f70*/  LOP3.LUT R17, R16, 0xc00, RZ, 0xfc, !PT ;  /* 0x00000c0010117812 */ /* 0x000fe400078efcff */
[C---:B------:R-:W-:Y:S02]  /*0f80*/  LOP3.LUT R19, R0.reuse, 0x4, RZ, 0xfc, !PT ;  /* 0x0000000400137812 */ /* 0x040fe400078efcff */
[C---:B------:R-:W-:Y:S02]  /*0f90*/  LOP3.LUT R18, R0.reuse, 0x8, RZ, 0xfc, !PT ;  /* 0x0000000800127812 */ /* 0x040fe400078efcff */
[----:B------:R-:W-:Y:S02]  /*0fa0*/  SHF.R.U32.HI R20, RZ, 0x4, R17 ;  /* 0x00000004ff147819 */ /* 0x000fe40000011611 */
[C---:B------:R-:W-:Y:S02]  /*0fb0*/  LOP3.LUT R17, R0.reuse, 0xc, RZ, 0xfc, !PT ;  /* 0x0000000c00117812 */ /* 0x040fe400078efcff */
[----:B------:R-:W-:-:S02]  /*0fc0*/  ISETP.GE.AND P0, PT, R0, 0x18, PT ;  /* 0x000000180000780c */ /* 0x000fc40003f06270 */
[----:B------:R-:W-:Y:S02]  /*0fd0*/  ISETP.GE.AND P1, PT, R19, 0x18, PT ;  /* 0x000000181300780c */ /* 0x000fe40003f26270 */
[----:B------:R-:W-:Y:S02]  /*0fe0*/  ISETP.GE.AND P2, PT, R18, 0x18, PT ;  /* 0x000000181200780c */ /* 0x000fe40003f46270 */
[-C--:B------:R-:W-:Y:S02]  /*0ff0*/  LEA R21, R0, R24.reuse, 0x8 ;  /* 0x0000001800157211 */ /* 0x080fe400078e40ff */
[----:B------:R-:W-:Y:S02]  /*1000*/  ISETP.GE.AND P3, PT, R17, 0x18, PT ;  /* 0x000000181100780c */ /* 0x000fe40003f66270 */
[----:B------:R-:W-:Y:S02]  /*1010*/  LOP3.LUT R20, R20, 0xf0, RZ, 0xc0, !PT ;  /* 0x000000f014147812 */ /* 0x000fe400078ec0ff */
[----:B------:R-:W-:-:S02]  /*1020*/  LEA R23, R19, R24, 0x8 ;  /* 0x0000001813177211 */ /* 0x000fc400078e40ff */
[----:B------:R-:W-:Y:S01]  /*1030*/  LEA R25, R18, R24, 0x8 ;  /* 0x0000001812197211 */ /* 0x000fe200078e40ff */
[----:B0-----:R-:W-:Y:S01]  /*1040*/  IMAD.WIDE R18, R21, 0x4, R2 ;  /* 0x0000000415127825 */ /* 0x001fe200078e0202 */
[----:B------:R-:W-:-:S03]  /*1050*/  IADD3 R27, R20, UR4, RZ ;  /* 0x00000004141b7c10 */ /* 0x000fc6000fffe0ff */
[--C-:B------:R-:W-:Y:S01]  /*1060*/  IMAD.WIDE R20, R23, 0x4, R2.reuse ;  /* 0x0000000417147825 */ /* 0x100fe200078e0202 */
[----:B-1----:R0:W-:Y:S03]  /*1070*/  @!P0 STG.E.128 desc[UR6][R18.64], R12 ;  /* 0x0000000c12008986 */ /* 0x0021e6000c101d06 */
[----:B------:R-:W-:Y:S01]  /*1080*/  IMAD.WIDE R22, R25, 0x4, R2 ;  /* 0x0000000419167825 */ /* 0x000fe200078e0202 */
[----:B--2---:R0:W-:Y:S01]  /*1090*/  @!P1 STG.E.128 desc[UR6][R20.64], R8 ;  /* 0x0000000814009986 */ /* 0x0041e2000c101d06 */
[----:B------:R-:W-:-:S03]  /*10a0*/  LEA R27, R16, R27, 0x2 ;  /* 0x0000001b101b7211 */ /* 0x000fc600078e10ff */
[----:B---3--:R0:W-:Y:S02]  /*10b0*/  @!P2 STG.E.128 desc[UR6][R22.64], R4 ;  /* 0x000000041600a986 */ /* 0x0081e4000c101d06 */
[----:B0-----:R-:W-:Y:S05]  /*10c0*/  @P3 EXIT ;  /* 0x000000000000394d */ /* 0x001fea0003800000 */
[----:B0-----:R-:W0:Y:S01]  /*10d0*/  LDS.128 R4, [R27+0x3000] ;  /* 0x003000001b047984 */ /* 0x001e220000000c00 */
[----:B------:R-:W-:-:S05]  /*10e0*/  LEA R17, R17, R24, 0x8 ;  /* 0x0000001811117211 */ /* 0x000fca00078e40ff */
[----:B------:R-:W-:-:S05]  /*10f0*/  IMAD.WIDE R2, R17, 0x4, R2 ;  /* 0x0000000411027825 */ /* 0x000fca00078e0202 */
[----:B0-----:R-:W-:Y:S01]  /*1100*/  STG.E.128 desc[UR6][R2.64], R4 ;  /* 0x0000000402007986 */ /* 0x001fe2000c101d06 */
[----:B------:R-:W-:Y:S05]  /*1110*/  EXIT ;  /* 0x000000000000794d */ /* 0x000fea0003800000 */
.L_x_0:
[----:B------:R-:W-:-:S00]  /*1120*/  BRA `(.L_x_0) ;  /* 0xfffffffc00fc7947 */ /* 0x000fc0000383ffff */
[----:B------:R-:W-:-:S00]  /*1130*/  NOP ;  /* 0x0000000000007918 */ /* 0x000fc00000000000 */
        /* <DEDUP_REMOVED lines=12> */
.L_x_1:


//--------------------- .nv.global.init           --------------------------
	.section	.nv.global.init,"aw",@progbits
.nv.global.init:
	.type		_$_str,@object
	.size		_$_str,(_$_str_$_2 - _$_str)
_$_str:
        /*0000*/ 	.byte	0x5f, 0x5f, 0x43, 0x55, 0x44, 0x41, 0x5f, 0x46, 0x54, 0x5a, 0x00
	.type		_$_str_$_2,@object
	.size		_$_str_$_2,(.L_1 - _$_str_$_2)
_$_str_$_2:
        /*000b*/ 	.byte	0x5f, 0x5f, 0x43, 0x55, 0x44, 0x41, 0x5f, 0x50, 0x52, 0x45, 0x43, 0x5f, 0x53, 0x51, 0x52, 0x54
        /*001b*/ 	.byte	0x00
.L_1:


//--------------------- .nv.shared.triton_poi_fused__native_batch_norm_legit_no_training_add_8 --------------------------
	.section	.nv.shared.triton_poi_fused__native_batch_norm_legit_no_training_add_8,"aw",@nobits
	.sectionflags	@""
	.align	16
	.zero		1024


//--------------------- .nv.constant0.triton_poi_fused__native_batch_norm_legit_no_training_add_8 --------------------------
	.section	.nv.constant0.triton_poi_fused__native_batch_norm_legit_no_training_add_8,"a",@progbits
	.sectionflags	@""
	.align	4
.nv.constant0.triton_poi_fused__native_batch_norm_legit_no_training_add_8:
	.zero		592
